//
// Generated by NVIDIA NVVM Compiler
//
// Compiler Build ID: CL-36424714
// Cuda compilation tools, release 13.0, V13.0.88
// Based on NVVM 20.0.0
//

.version 9.0
.target sm_100
.address_size 64

	// .globl	_Z12mem_trs_testPi
.extern .func  (.param .b32 func_retval0) vprintf
(
	.param .b64 vprintf_param_0,
	.param .b64 vprintf_param_1
)
;
.global .align 1 .b8 $str[33] = {116, 105, 100, 32, 58, 32, 37, 100, 44, 32, 103, 105, 100, 32, 58, 32, 37, 100, 44, 32, 118, 97, 108, 117, 101, 32, 58, 32, 37, 100, 32, 10};

.visible .entry _Z12mem_trs_testPi(
	.param .u64 .ptr .align 1 _Z12mem_trs_testPi_param_0
)
{
	.local .align 8 .b8 	__local_depot0[16];
	.reg .b64 	%SP;
	.reg .b64 	%SPL;
	.reg .b32 	%r<8>;
	.reg .b64 	%rd<9>;

	mov.u64 	%SPL, __local_depot0;
	cvta.local.u64 	%SP, %SPL;
	ld.param.u64 	%rd1, [_Z12mem_trs_testPi_param_0];
	cvta.to.global.u64 	%rd2, %rd1;
	add.u64 	%rd3, %SP, 0;
	add.u64 	%rd4, %SPL, 0;
	mov.u32 	%r1, %ctaid.x;
	mov.u32 	%r2, %ntid.x;
	mov.u32 	%r3, %tid.x;
	mad.lo.s32 	%r4, %r1, %r2, %r3;
	mul.wide.s32 	%rd5, %r4, 4;
	add.s64 	%rd6, %rd2, %rd5;
	ld.global.u32 	%r5, [%rd6];
	st.local.v2.u32 	[%rd4], {%r3, %r4};
	st.local.u32 	[%rd4+8], %r5;
	mov.u64 	%rd7, $str;
	cvta.global.u64 	%rd8, %rd7;
	{ // callseq 0, 0
	.param .b64 param0;
	st.param.b64 	[param0], %rd8;
	.param .b64 param1;
	st.param.b64 	[param1], %rd3;
	.param .b32 retval0;
	call.uni (retval0), 
	vprintf, 
	(
	param0, 
	param1
	);
	ld.param.b32 	%r6, [retval0];
	} // callseq 0
	ret;

}
	// .globl	_Z12mem_trs_testPii
.visible .entry _Z12mem_trs_testPii(
	.param .u64 .ptr .align 1 _Z12mem_trs_testPii_param_0,
	.param .u32 _Z12mem_trs_testPii_param_1
)
{
	.local .align 8 .b8 	__local_depot1[16];
	.reg .b64 	%SP;
	.reg .b64 	%SPL;
	.reg .pred 	%p<2>;
	.reg .b32 	%r<9>;
	.reg .b64 	%rd<9>;

	mov.u64 	%SPL, __local_depot1;
	cvta.local.u64 	%SP, %SPL;
	ld.param.u64 	%rd1, [_Z12mem_trs_testPii_param_0];
	ld.param.u32 	%r3, [_Z12mem_trs_testPii_param_1];
	mov.u32 	%r4, %ctaid.x;
	mov.u32 	%r5, %ntid.x;
	mov.u32 	%r1, %tid.x;
	mad.lo.s32 	%r2, %r4, %r5, %r1;
	setp.ge.s32 	%p1, %r2, %r3;
	@%p1 bra 	$L__BB1_2;
	add.u64 	%rd2, %SP, 0;
	add.u64 	%rd3, %SPL, 0;
	cvta.to.global.u64 	%rd4, %rd1;
	mul.wide.s32 	%rd5, %r2, 4;
	add.s64 	%rd6, %rd4, %rd5;
	ld.global.u32 	%r6, [%rd6];
	st.local.v2.u32 	[%rd3], {%r1, %r2};
	st.local.u32 	[%rd3+8], %r6;
	mov.u64 	%rd7, $str;
	cvta.global.u64 	%rd8, %rd7;
	{ // callseq 1, 0
	.param .b64 param0;
	st.param.b64 	[param0], %rd8;
	.param .b64 param1;
	st.param.b64 	[param1], %rd2;
	.param .b32 retval0;
	call.uni (retval0), 
	vprintf, 
	(
	param0, 
	param1
	);
	ld.param.b32 	%r7, [retval0];
	} // callseq 1
$L__BB1_2:
	ret;

}


// ===== COMPILED SASS (sm_100) =====

	.target	sm_100

	.elftype	@"ET_EXEC"


//--------------------- .note.nv.tkinfo           --------------------------
	.section	.note.nv.tkinfo,"",@"SHT_NOTE"
	.sectionflags	@"SHF_NOTE_NV_TKINFO"
	.tkinfo
        /*0018*/ 	.word	0x00000002
        /*0030*/ 	.string	""
        /*0030*/ 	.string	"ptxas"
        /*0030*/ 	.string	"Cuda compilation tools, release 13.0, V13.0.88"
        /*0030*/ 	.string	"Build cuda_13.0.r13.0/compiler.36424714_0"
        /*0030*/ 	.string	"-arch sm_100 -m 64 "



//--------------------- .note.nv.cuinfo           --------------------------
	.section	.note.nv.cuinfo,"",@"SHT_NOTE"
	.sectionflags	@"SHF_NOTE_NV_CUINFO"
        /*0018*/ 	.short	0x0002
        /*001a*/ 	.short	0x0064
        /*001c*/ 	.short	0x0082
	.zero		2


//--------------------- .nv.info                  --------------------------
	.section	.nv.info,"",@"SHT_CUDA_INFO"
	.align	4


	//----- nvinfo : EIATTR_REGCOUNT
	.align		4
        /*0000*/ 	.byte	0x04, 0x2f
        /*0002*/ 	.short	(.L_2 - .L_1)
	.align		4
.L_1:
        /*0004*/ 	.word	index@(_Z12mem_trs_testPi)
        /*0008*/ 	.word	0x00000018


	//----- nvinfo : EIATTR_FRAME_SIZE
	.align		4
.L_2:
        /*000c*/ 	.byte	0x04, 0x11
        /*000e*/ 	.short	(.L_4 - .L_3)
	.align		4
.L_3:
        /*0010*/ 	.word	index@(_Z12mem_trs_testPi)
        /*0014*/ 	.word	0x00000010


	//----- nvinfo : EIATTR_REGCOUNT
	.align		4
.L_4:
        /*0018*/ 	.byte	0x04, 0x2f
        /*001a*/ 	.short	(.L_6 - .L_5)
	.align		4
.L_5:
        /*001c*/ 	.word	index@(_Z12mem_trs_testPii)
        /*0020*/ 	.word	0x00000018


	//----- nvinfo : EIATTR_FRAME_SIZE
	.align		4
.L_6:
        /*0024*/ 	.byte	0x04, 0x11
        /*0026*/ 	.short	(.L_8 - .L_7)
	.align		4
.L_7:
        /*0028*/ 	.word	index@(_Z12mem_trs_testPii)
        /*002c*/ 	.word	0x00000010


	//----- nvinfo : EIATTR_MIN_STACK_SIZE
	.align		4
.L_8:
        /*0030*/ 	.byte	0x04, 0x12
        /*0032*/ 	.short	(.L_10 - .L_9)
	.align		4
.L_9:
        /*0034*/ 	.word	index@(_Z12mem_trs_testPii)
        /*0038*/ 	.word	0x00000010


	//----- nvinfo : EIATTR_MIN_STACK_SIZE
	.align		4
.L_10:
        /*003c*/ 	.byte	0x04, 0x12
        /*003e*/ 	.short	(.L_12 - .L_11)
	.align		4
.L_11:
        /*0040*/ 	.word	index@(_Z12mem_trs_testPi)
        /*0044*/ 	.word	0x00000010
.L_12:


//--------------------- .nv.compat                --------------------------
	.section	.nv.compat,"",@"SHT_CUDA_COMPAT_INFO"
	.align	4
        /*0000*/ 	.byte	0x02, 0x09, 0x00, 0x00, 0x02, 0x02, 0x01, 0x00, 0x02, 0x05, 0x05, 0x00, 0x03, 0x07, 0x01, 0x01
        /*0010*/ 	.byte	0x02, 0x03, 0x00, 0x00, 0x02, 0x06, 0x01, 0x00, 0x04, 0x0b, 0x08, 0x00, 0x09, 0x00, 0x00, 0x00
        /*0020*/ 	.byte	0x00, 0x00, 0x00, 0x00


//--------------------- .nv.info._Z12mem_trs_testPii --------------------------
	.section	.nv.info._Z12mem_trs_testPii,"",@"SHT_CUDA_INFO"
	.sectionflags	@""
	.align	4


	//----- nvinfo : EIATTR_CUDA_API_VERSION
	.align		4
        /*0000*/ 	.byte	0x04, 0x37
        /*0002*/ 	.short	(.L_14 - .L_13)
.L_13:
        /*0004*/ 	.word	0x00000082


	//----- nvinfo : EIATTR_KPARAM_INFO
	.align		4
.L_14:
        /*0008*/ 	.byte	0x04, 0x17
        /*000a*/ 	.short	(.L_16 - .L_15)
.L_15:
        /*000c*/ 	.word	0x00000000
        /*0010*/ 	.short	0x0001
        /*0012*/ 	.short	0x0008
        /*0014*/ 	.byte	0x00, 0xf0, 0x11, 0x00


	//----- nvinfo : EIATTR_KPARAM_INFO
	.align		4
.L_16:
        /*0018*/ 	.byte	0x04, 0x17
        /*001a*/ 	.short	(.L_18 - .L_17)
.L_17:
        /*001c*/ 	.word	0x00000000
        /*0020*/ 	.short	0x0000
        /*0022*/ 	.short	0x0000
        /*0024*/ 	.byte	0x00, 0xf5, 0x21, 0x00


	//----- nvinfo : EIATTR_SPARSE_MMA_MASK
	.align		4
.L_18:
        /*0028*/ 	.byte	0x03, 0x50
        /*002a*/ 	.short	0x0000


	//----- nvinfo : EIATTR_MAXREG_COUNT
	.align		4
        /*002c*/ 	.byte	0x03, 0x1b
        /*002e*/ 	.short	0x00ff


	//----- nvinfo : EIATTR_EXTERNS
	.align		4
        /*0030*/ 	.byte	0x04, 0x0f
        /*0032*/ 	.short	(.L_20 - .L_19)


	//   ....[0]....
	.align		4
.L_19:
        /*0034*/ 	.word	index@(vprintf)


	//----- nvinfo : EIATTR_MERCURY_ISA_VERSION
	.align		4
.L_20:
        /*0038*/ 	.byte	0x03, 0x5f
        /*003a*/ 	.short	0x0101


	//----- nvinfo : EIATTR_VRC_CTA_INIT_COUNT
	.align		4
        /*003c*/ 	.byte	0x02, 0x4a
	.zero		1
	.zero		1


	//----- nvinfo : EIATTR_SYSCALL_OFFSETS
	.align		4
        /*0040*/ 	.byte	0x04, 0x46
        /*0042*/ 	.short	(.L_22 - .L_21)


	//   ....[0]....
.L_21:
        /*0044*/ 	.word	0x00000190


	//----- nvinfo : EIATTR_EXIT_INSTR_OFFSETS
	.align		4
.L_22:
        /*0048*/ 	.byte	0x04, 0x1c
        /*004a*/ 	.short	(.L_24 - .L_23)


	//   ....[0]....
.L_23:
        /*004c*/ 	.word	0x000000c0


	//   ....[1]....
        /*0050*/ 	.word	0x000001a0


	//----- nvinfo : EIATTR_CRS_STACK_SIZE
	.align		4
.L_24:
        /*0054*/ 	.byte	0x04, 0x1e
        /*0056*/ 	.short	(.L_26 - .L_25)
.L_25:
        /*0058*/ 	.word	0x00000000


	//----- nvinfo : EIATTR_CBANK_PARAM_SIZE
	.align		4
.L_26:
        /*005c*/ 	.byte	0x03, 0x19
        /*005e*/ 	.short	0x000c


	//----- nvinfo : EIATTR_PARAM_CBANK
	.align		4
        /*0060*/ 	.byte	0x04, 0x0a
        /*0062*/ 	.short	(.L_28 - .L_27)
	.align		4
.L_27:
        /*0064*/ 	.word	index@(.nv.constant0._Z12mem_trs_testPii)
        /*0068*/ 	.short	0x0380
        /*006a*/ 	.short	0x000c


	//----- nvinfo : EIATTR_SW_WAR
	.align		4
.L_28:
        /*006c*/ 	.byte	0x04, 0x36
        /*006e*/ 	.short	(.L_30 - .L_29)
.L_29:
        /*0070*/ 	.word	0x00000008
.L_30:


//--------------------- .nv.info._Z12mem_trs_testPi --------------------------
	.section	.nv.info._Z12mem_trs_testPi,"",@"SHT_CUDA_INFO"
	.sectionflags	@""
	.align	4


	//----- nvinfo : EIATTR_CUDA_API_VERSION
	.align		4
        /*0000*/ 	.byte	0x04, 0x37
        /*0002*/ 	.short	(.L_32 - .L_31)
.L_31:
        /*0004*/ 	.word	0x00000082


	//----- nvinfo : EIATTR_KPARAM_INFO
	.align		4
.L_32:
        /*0008*/ 	.byte	0x04, 0x17
        /*000a*/ 	.short	(.L_34 - .L_33)
.L_33:
        /*000c*/ 	.word	0x00000000
        /*0010*/ 	.short	0x0000
        /*0012*/ 	.short	0x0000
        /*0014*/ 	.byte	0x00, 0xf5, 0x21, 0x00


	//----- nvinfo : EIATTR_SPARSE_MMA_MASK
	.align		4
.L_34:
        /*0018*/ 	.byte	0x03, 0x50
        /*001a*/ 	.short	0x0000


	//----- nvinfo : EIATTR_MAXREG_COUNT
	.align		4
        /*001c*/ 	.byte	0x03, 0x1b
        /*001e*/ 	.short	0x00ff


	//----- nvinfo : EIATTR_EXTERNS
	.align		4
        /*0020*/ 	.byte	0x04, 0x0f
        /*0022*/ 	.short	(.L_36 - .L_35)


	//   ....[0]....
	.align		4
.L_35:
        /*0024*/ 	.word	index@(vprintf)


	//----- nvinfo : EIATTR_MERCURY_ISA_VERSION
	.align		4
.L_36:
        /*0028*/ 	.byte	0x03, 0x5f
        /*002a*/ 	.short	0x0101


	//----- nvinfo : EIATTR_VRC_CTA_INIT_COUNT
	.align		4
        /*002c*/ 	.byte	0x02, 0x4a
	.zero		1
	.zero		1


	//----- nvinfo : EIATTR_SYSCALL_OFFSETS
	.align		4
        /*0030*/ 	.byte	0x04, 0x46
        /*0032*/ 	.short	(.L_38 - .L_37)


	//   ....[0]....
.L_37:
        /*0034*/ 	.word	0x00000160


	//----- nvinfo : EIATTR_EXIT_INSTR_OFFSETS
	.align		4
.L_38:
        /*0038*/ 	.byte	0x04, 0x1c
        /*003a*/ 	.short	(.L_40 - .L_39)


	//   ....[0]....
.L_39:
        /*003c*/ 	.word	0x00000170


	//----- nvinfo : EIATTR_CBANK_PARAM_SIZE
	.align		4
.L_40:
        /*0040*/ 	.byte	0x03, 0x19
        /*0042*/ 	.short	0x0008


	//----- nvinfo : EIATTR_PARAM_CBANK
	.align		4
        /*0044*/ 	.byte	0x04, 0x0a
        /*0046*/ 	.short	(.L_42 - .L_41)
	.align		4
.L_41:
        /*0048*/ 	.word	index@(.nv.constant0._Z12mem_trs_testPi)
        /*004c*/ 	.short	0x0380
        /*004e*/ 	.short	0x0008


	//----- nvinfo : EIATTR_SW_WAR
	.align		4
.L_42:
        /*0050*/ 	.byte	0x04, 0x36
        /*0052*/ 	.short	(.L_44 - .L_43)
.L_43:
        /*0054*/ 	.word	0x00000008
.L_44:


//--------------------- .nv.callgraph             --------------------------
	.section	.nv.callgraph,"",@"SHT_CUDA_CALLGRAPH"
	.align	4
	.sectionentsize	8
	.align		4
        /*0000*/ 	.word	0x00000000
	.align		4
        /*0004*/ 	.word	0xffffffff
	.align		4
        /*0008*/ 	.word	index@(_Z12mem_trs_testPii)
	.align		4
        /*000c*/ 	.word	index@(vprintf)
	.align		4
        /*0010*/ 	.word	index@(_Z12mem_trs_testPi)
	.align		4
        /*0014*/ 	.word	index@(vprintf)
	.align		4
        /*0018*/ 	.word	0x00000000
	.align		4
        /*001c*/ 	.word	0xfffffffe
	.align		4
        /*0020*/ 	.word	0x00000000
	.align		4
        /*0024*/ 	.word	0xfffffffd
	.align		4
        /*0028*/ 	.word	0x00000000
	.align		4
        /*002c*/ 	.word	0xfffffffc


//--------------------- .nv.constant4             --------------------------
	.section	.nv.constant4,"a",@progbits
	.align	8
	.align		8
.nv.constant4:
        /*0000*/ 	.dword	vprintf
	.align		8
        /*0008*/ 	.dword	$str


//--------------------- .text._Z12mem_trs_testPii --------------------------
	.section	.text._Z12mem_trs_testPii,"ax",@progbits
	.align	128
        .global         _Z12mem_trs_testPii
        .type           _Z12mem_trs_testPii,@function
        .size           _Z12mem_trs_testPii,(.L_x_4 - _Z12mem_trs_testPii)
        .other          _Z12mem_trs_testPii,@"STO_CUDA_ENTRY STV_DEFAULT"
_Z12mem_trs_testPii:
.text._Z12mem_trs_testPii:
[----:B------:R-:W0:Y:S01]  /*0000*/  LDC R1, c[0x0][0x37c] ;  /* 0x0000df00ff017b82 */ /* 0x000e220000000800 */
[----:B------:R-:W1:Y:S01]  /*0010*/  S2R R10, SR_TID.X ;  /* 0x00000000000a7919 */ /* 0x000e620000002100 */
[----:B------:R-:W2:Y:S06]  /*0020*/  LDCU UR5, c[0x0][0x2fc] ;  /* 0x00005f80ff0577ac */ /* 0x000eac0008000800 */
[----:B------:R-:W1:Y:S01]  /*0030*/  S2UR UR6, SR_CTAID.X ;  /* 0x00000000000679c3 */ /* 0x000e620000002500 */
[----:B0-----:R-:W-:Y:S01]  /*0040*/  VIADD R1, R1, 0xfffffff0 ;  /* 0xfffffff001017836 */ /* 0x001fe20000000000 */
[----:B------:R-:W0:Y:S01]  /*0050*/  LDCU UR7, c[0x0][0x388] ;  /* 0x00007100ff0777ac */ /* 0x000e220008000800 */
[----:B------:R-:W3:Y:S05]  /*0060*/  LDCU UR4, c[0x0][0x2f8] ;  /* 0x00005f00ff0477ac */ /* 0x000eea0008000800 */
[----:B------:R-:W1:Y:S01]  /*0070*/  LDC R11, c[0x0][0x360] ;  /* 0x0000d800ff0b7b82 */ /* 0x000e620000000800 */
[----:B---3--:R-:W-:-:S05]  /*0080*/  IADD3 R6, P1, PT, R1, UR4, RZ ;  /* 0x0000000401067c10 */ /* 0x008fca000ff3e0ff */
[----:B--2---:R-:W-:Y:S02]  /*0090*/  IMAD.X R7, RZ, RZ, UR5, P1 ;  /* 0x00000005ff077e24 */ /* 0x004fe400088e06ff */
[----:B-1----:R-:W-:-:S05]  /*00a0*/  IMAD R11, R11, UR6, R10 ;  /* 0x000000060b0b7c24 */ /* 0x002fca000f8e020a */
[----:B0-----:R-:W-:-:S13]  /*00b0*/  ISETP.GE.AND P0, PT, R11, UR7, PT ;  /* 0x000000070b007c0c */ /* 0x001fda000bf06270 */
[----:B------:R-:W-:Y:S05]  /*00c0*/  @P0 EXIT ;  /* 0x000000000000094d */ /* 0x000fea0003800000 */
[----:B------:R-:W0:Y:S01]  /*00d0*/  LDC.64 R2, c[0x0][0x380] ;  /* 0x0000e000ff027b82 */ /* 0x000e220000000a00 */
[----:B------:R-:W1:Y:S01]  /*00e0*/  LDCU.64 UR4, c[0x0][0x358] ;  /* 0x00006b00ff0477ac */ /* 0x000e620008000a00 */
[----:B0-----:R-:W-:-:S06]  /*00f0*/  IMAD.WIDE R2, R11, 0x4, R2 ;  /* 0x000000040b027825 */ /* 0x001fcc00078e0202 */
[----:B-1----:R-:W2:Y:S01]  /*0100*/  LDG.E R2, desc[UR4][R2.64] ;  /* 0x0000000402027981 */ /* 0x002ea2000c1e1900 */
[----:B------:R-:W-:Y:S01]  /*0110*/  MOV R0, 0x0 ;  /* 0x0000000000007802 */ /* 0x000fe20000000f00 */
[----:B------:R-:W0:Y:S02]  /*0120*/  LDCU.64 UR4, c[0x4][0x8] ;  /* 0x01000100ff0477ac */ /* 0x000e240008000a00 */
[----:B------:R1:W-:Y:S01]  /*0130*/  STL.64 [R1], R10 ;  /* 0x0000000a01007387 */ /* 0x0003e20000100a00 */
[----:B------:R1:W3:Y:S01]  /*0140*/  LDC.64 R8, c[0x4][R0] ;  /* 0x0100000000087b82 */ /* 0x0002e20000000a00 */
[----:B0-----:R-:W-:Y:S01]  /*0150*/  MOV R4, UR4 ;  /* 0x0000000400047c02 */ /* 0x001fe20008000f00 */
[----:B------:R-:W-:Y:S01]  /*0160*/  IMAD.U32 R5, RZ, RZ, UR5 ;  /* 0x00000005ff057e24 */ /* 0x000fe2000f8e00ff */
[----:B--23--:R1:W-:Y:S06]  /*0170*/  STL [R1+0x8], R2 ;  /* 0x0000080201007387 */ /* 0x00c3ec0000100800 */
[----:B------:R-:W-:-:S07]  /*0180*/  LEPC R20, `(.L_x_0) ;  /* 0x000000001014794e */ /* 0x000fce0000000000 */
[----:B-1----:R-:W-:Y:S05]  /*0190*/  CALL.ABS.NOINC R8 ;  /* 0x0000000008007343 */ /* 0x002fea0003c00000 */
.L_x_0:
[----:B------:R-:W-:Y:S05]  /*01a0*/  EXIT ;  /* 0x000000000000794d */ /* 0x000fea0003800000 */
.L_x_1:
[----:B------:R-:W-:-:S00]  /*01b0*/  BRA `(.L_x_1) ;  /* 0xfffffffc00fc7947 */ /* 0x000fc0000383ffff */
[----:B------:R-:W-:-:S00]  /*01c0*/  NOP ;  /* 0x0000000000007918 */ /* 0x000fc00000000000 */
        /* <DEDUP_REMOVED lines=11> */
.L_x_4:


//--------------------- .text._Z12mem_trs_testPi  --------------------------
	.section	.text._Z12mem_trs_testPi,"ax",@progbits
	.align	128
        .global         _Z12mem_trs_testPi
        .type           _Z12mem_trs_testPi,@function
        .size           _Z12mem_trs_testPi,(.L_x_5 - _Z12mem_trs_testPi)
        .other          _Z12mem_trs_testPi,@"STO_CUDA_ENTRY STV_DEFAULT"
_Z12mem_trs_testPi:
.text._Z12mem_trs_testPi:
[----:B------:R-:W0:Y:S01]  /*0000*/  LDC R1, c[0x0][0x37c] ;  /* 0x0000df00ff017b82 */ /* 0x000e220000000800 */
[----:B------:R-:W1:Y:S01]  /*0010*/  S2R R10, SR_TID.X ;  /* 0x00000000000a7919 */ /* 0x000e620000002100 */
[----:B------:R-:W2:Y:S06]  /*0020*/  LDCU UR6, c[0x0][0x2fc] ;  /* 0x00005f80ff0677ac */ /* 0x000eac0008000800 */
[----:B------:R-:W1:Y:S01]  /*0030*/  S2UR UR7, SR_CTAID.X ;  /* 0x00000000000779c3 */ /* 0x000e620000002500 */
[----:B0-----:R-:W-:Y:S01]  /*0040*/  VIADD R1, R1, 0xfffffff0 ;  /* 0xfffffff001017836 */ /* 0x001fe20000000000 */
[----:B------:R-:W0:Y:S06]  /*0050*/  LDCU.64 UR4, c[0x0][0x358] ;  /* 0x00006b00ff0477ac */ /* 0x000e2c0008000a00 */
[----:B------:R-:W3:Y:S01]  /*0060*/  LDC.64 R2, c[0x0][0x380] ;  /* 0x0000e000ff027b82 */ /* 0x000ee20000000a00 */
[----:B------:R-:W-:Y:S01]  /*0070*/  MOV R0, 0x0 ;  /* 0x0000000000007802 */ /* 0x000fe20000000f00 */
[----:B------:R-:W4:Y:S06]  /*0080*/  LDCU.64 UR8, c[0x4][0x8] ;  /* 0x01000100ff0877ac */ /* 0x000f2c0008000a00 */
[----:B------:R-:W1:Y:S02]  /*0090*/  LDC R11, c[0x0][0x360] ;  /* 0x0000d800ff0b7b82 */ /* 0x000e640000000800 */
[----:B-1----:R-:W-:-:S04]  /*00a0*/  IMAD R11, R11, UR7, R10 ;  /* 0x000000070b0b7c24 */ /* 0x002fc8000f8e020a */
[----:B---3--:R-:W-:-:S06]  /*00b0*/  IMAD.WIDE R2, R11, 0x4, R2 ;  /* 0x000000040b027825 */ /* 0x008fcc00078e0202 */
[----:B0-----:R-:W3:Y:S01]  /*00c0*/  LDG.E R2, desc[UR4][R2.64] ;  /* 0x0000000402027981 */ /* 0x001ee2000c1e1900 */
[----:B------:R-:W0:Y:S01]  /*00d0*/  LDCU UR4, c[0x0][0x2f8] ;  /* 0x00005f00ff0477ac */ /* 0x000e220008000800 */
[----:B------:R1:W1:Y:S01]  /*00e0*/  LDC.64 R8, c[0x4][R0] ;  /* 0x0100000000087b82 */ /* 0x0002620000000a00 */
[----:B----4-:R-:W-:Y:S01]  /*00f0*/  IMAD.U32 R4, RZ, RZ, UR8 ;  /* 0x00000008ff047e24 */ /* 0x010fe2000f8e00ff */
[----:B------:R4:W-:Y:S01]  /*0100*/  STL.64 [R1], R10 ;  /* 0x0000000a01007387 */ /* 0x0009e20000100a00 */
[----:B------:R-:W-:Y:S02]  /*0110*/  MOV R5, UR9 ;  /* 0x0000000900057c02 */ /* 0x000fe40008000f00 */
[----:B0-----:R-:W-:-:S04]  /*0120*/  IADD3 R6, P0, PT, R1, UR4, RZ ;  /* 0x0000000401067c10 */ /* 0x001fc8000ff1e0ff */
[----:B--2---:R-:W-:Y:S01]  /*0130*/  IADD3.X R7, PT, PT, RZ, UR6, RZ, P0, !PT ;  /* 0x00000006ff077c10 */ /* 0x004fe200087fe4ff */
[----:B-1-3--:R4:W-:Y:S08]  /*0140*/  STL [R1+0x8], R2 ;  /* 0x0000080201007387 */ /* 0x00a9f00000100800 */
[----:B------:R-:W-:-:S07]  /*0150*/  LEPC R20, `(.L_x_2) ;  /* 0x000000001014794e */ /* 0x000fce0000000000 */
[----:B----4-:R-:W-:Y:S05]  /*0160*/  CALL.ABS.NOINC R8 ;  /* 0x0000000008007343 */ /* 0x010fea0003c00000 */
.L_x_2:
[----:B------:R-:W-:Y:S05]  /*0170*/  EXIT ;  /* 0x000000000000794d */ /* 0x000fea0003800000 */
.L_x_3:
        /* <DEDUP_REMOVED lines=16> */
.L_x_5:


//--------------------- .nv.global.init           --------------------------
	.section	.nv.global.init,"aw",@progbits
.nv.global.init:
	.type		$str,@object
	.size		$str,(.L_0 - $str)
$str:
        /*0000*/ 	.byte	0x74, 0x69, 0x64, 0x20, 0x3a, 0x20, 0x25, 0x64, 0x2c, 0x20, 0x67, 0x69, 0x64, 0x20, 0x3a, 0x20
        /*0010*/ 	.byte	0x25, 0x64, 0x2c, 0x20, 0x76, 0x61, 0x6c, 0x75, 0x65, 0x20, 0x3a, 0x20, 0x25, 0x64, 0x20, 0x0a
        /*0020*/ 	.byte	0x00
.L_0:


//--------------------- .nv.shared.reserved.0     --------------------------
	.section	.nv.shared.reserved.0,"aw",@nobits
	.weak		__nv_reservedSMEM_offset_0_alias
	.size		__nv_reservedSMEM_offset_0_alias, 0, 64
	.other		__nv_reservedSMEM_offset_0_alias,@"STO_CUDA_RESERVED_SHARED STV_DEFAULT"
__nv_reservedSMEM_offset_0_alias:
	.zero		0
	.zero		64


//--------------------- .nv.constant0._Z12mem_trs_testPii --------------------------
	.section	.nv.constant0._Z12mem_trs_testPii,"a",@progbits
	.sectionflags	@""
	.align	4
.nv.constant0._Z12mem_trs_testPii:
	.zero		908


//--------------------- .nv.constant0._Z12mem_trs_testPi --------------------------
	.section	.nv.constant0._Z12mem_trs_testPi,"a",@progbits
	.sectionflags	@""
	.align	4
.nv.constant0._Z12mem_trs_testPi:
	.zero		904


//--------------------- SYMBOLS --------------------------

	.type		.nv.reservedSmem.offset0,@object
	.size		.nv.reservedSmem.offset0,0x4
	.type		vprintf,@function
